//
// Generated by NVIDIA NVVM Compiler
//
// Compiler Build ID: CL-36424714
// Cuda compilation tools, release 13.0, V13.0.88
// Based on NVVM 20.0.0
//

.version 9.0
.target sm_100
.address_size 64

	// .globl	_Z22simpleSumReduction_gpuPfiS_
.extern .shared .align 16 .b8 input_s[];

.visible .entry _Z22simpleSumReduction_gpuPfiS_(
	.param .u64 .ptr .align 1 _Z22simpleSumReduction_gpuPfiS__param_0,
	.param .u32 _Z22simpleSumReduction_gpuPfiS__param_1,
	.param .u64 .ptr .align 1 _Z22simpleSumReduction_gpuPfiS__param_2
)
{
	.reg .pred 	%p<4>;
	.reg .b32 	%r<10>;
	.reg .b32 	%f<5>;
	.reg .b64 	%rd<9>;

	ld.param.u64 	%rd4, [_Z22simpleSumReduction_gpuPfiS__param_0];
	ld.param.u64 	%rd3, [_Z22simpleSumReduction_gpuPfiS__param_2];
	cvta.to.global.u64 	%rd1, %rd4;
	mov.u32 	%r1, %tid.x;
	shl.b32 	%r6, %r1, 1;
	mov.u32 	%r2, %ntid.x;
	mul.wide.u32 	%rd5, %r6, 4;
	add.s64 	%rd2, %rd1, %rd5;
	mov.b32 	%r9, 1;
$L__BB0_1:
	add.s32 	%r7, %r9, -1;
	and.b32  	%r8, %r7, %r1;
	setp.ne.s32 	%p1, %r8, 0;
	@%p1 bra 	$L__BB0_3;
	mul.wide.s32 	%rd6, %r9, 4;
	add.s64 	%rd7, %rd2, %rd6;
	ld.global.f32 	%f1, [%rd7];
	ld.global.f32 	%f2, [%rd2];
	add.f32 	%f3, %f1, %f2;
	st.global.f32 	[%rd2], %f3;
$L__BB0_3:
	bar.sync 	0;
	shl.b32 	%r9, %r9, 1;
	setp.le.u32 	%p2, %r9, %r2;
	@%p2 bra 	$L__BB0_1;
	setp.ne.s32 	%p3, %r1, 0;
	@%p3 bra 	$L__BB0_6;
	ld.global.f32 	%f4, [%rd1];
	cvta.to.global.u64 	%rd8, %rd3;
	st.global.f32 	[%rd8], %f4;
$L__BB0_6:
	ret;

}
	// .globl	_Z24simpleSumReductionV2_gpuPfiS_
.visible .entry _Z24simpleSumReductionV2_gpuPfiS_(
	.param .u64 .ptr .align 1 _Z24simpleSumReductionV2_gpuPfiS__param_0,
	.param .u32 _Z24simpleSumReductionV2_gpuPfiS__param_1,
	.param .u64 .ptr .align 1 _Z24simpleSumReductionV2_gpuPfiS__param_2
)
{
	.reg .pred 	%p<4>;
	.reg .b32 	%r<6>;
	.reg .b32 	%f<5>;
	.reg .b64 	%rd<9>;

	ld.param.u64 	%rd4, [_Z24simpleSumReductionV2_gpuPfiS__param_0];
	ld.param.u64 	%rd3, [_Z24simpleSumReductionV2_gpuPfiS__param_2];
	cvta.to.global.u64 	%rd1, %rd4;
	mov.u32 	%r5, %ntid.x;
	mov.u32 	%r2, %tid.x;
	mul.wide.u32 	%rd5, %r2, 4;
	add.s64 	%rd2, %rd1, %rd5;
$L__BB1_1:
	setp.ge.u32 	%p1, %r2, %r5;
	@%p1 bra 	$L__BB1_3;
	mul.wide.s32 	%rd6, %r5, 4;
	add.s64 	%rd7, %rd2, %rd6;
	ld.global.f32 	%f1, [%rd7];
	ld.global.f32 	%f2, [%rd2];
	add.f32 	%f3, %f1, %f2;
	st.global.f32 	[%rd2], %f3;
$L__BB1_3:
	bar.sync 	0;
	shr.u32 	%r4, %r5, 1;
	setp.gt.u32 	%p2, %r5, 1;
	mov.u32 	%r5, %r4;
	@%p2 bra 	$L__BB1_1;
	setp.ne.s32 	%p3, %r2, 0;
	@%p3 bra 	$L__BB1_6;
	ld.global.f32 	%f4, [%rd1];
	cvta.to.global.u64 	%rd8, %rd3;
	st.global.f32 	[%rd8], %f4;
$L__BB1_6:
	ret;

}
	// .globl	_Z34sumReductionSharedMultiSegment_gpuPiiS_
.visible .entry _Z34sumReductionSharedMultiSegment_gpuPiiS_(
	.param .u64 .ptr .align 1 _Z34sumReductionSharedMultiSegment_gpuPiiS__param_0,
	.param .u32 _Z34sumReductionSharedMultiSegment_gpuPiiS__param_1,
	.param .u64 .ptr .align 1 _Z34sumReductionSharedMultiSegment_gpuPiiS__param_2
)
{
	.reg .pred 	%p<7>;
	.reg .b32 	%r<28>;
	.reg .b64 	%rd<9>;

	ld.param.u64 	%rd3, [_Z34sumReductionSharedMultiSegment_gpuPiiS__param_0];
	ld.param.u32 	%r10, [_Z34sumReductionSharedMultiSegment_gpuPiiS__param_1];
	ld.param.u64 	%rd2, [_Z34sumReductionSharedMultiSegment_gpuPiiS__param_2];
	cvta.to.global.u64 	%rd1, %rd3;
	mov.u32 	%r1, %tid.x;
	mov.u32 	%r27, %ntid.x;
	mov.u32 	%r12, %ctaid.x;
	mul.lo.s32 	%r13, %r27, %r12;
	shl.b32 	%r14, %r13, 1;
	add.s32 	%r3, %r14, %r1;
	shl.b32 	%r15, %r1, 2;
	mov.u32 	%r16, input_s;
	add.s32 	%r4, %r16, %r15;
	mov.b32 	%r26, 0;
	st.shared.u32 	[%r4], %r26;
	setp.ge.u32 	%p1, %r3, %r10;
	@%p1 bra 	$L__BB2_2;
	mul.wide.u32 	%rd4, %r3, 4;
	add.s64 	%rd5, %rd1, %rd4;
	ld.global.u32 	%r26, [%rd5];
	st.shared.u32 	[%r4], %r26;
$L__BB2_2:
	add.s32 	%r7, %r3, %r27;
	setp.ge.u32 	%p2, %r7, %r10;
	@%p2 bra 	$L__BB2_4;
	mul.wide.u32 	%rd6, %r7, 4;
	add.s64 	%rd7, %rd1, %rd6;
	ld.global.u32 	%r17, [%rd7];
	add.s32 	%r18, %r26, %r17;
	st.shared.u32 	[%r4], %r18;
$L__BB2_4:
	setp.lt.u32 	%p3, %r27, 2;
	@%p3 bra 	$L__BB2_8;
$L__BB2_5:
	shr.u32 	%r9, %r27, 1;
	bar.sync 	0;
	setp.ge.u32 	%p4, %r1, %r9;
	@%p4 bra 	$L__BB2_7;
	shl.b32 	%r19, %r9, 2;
	add.s32 	%r20, %r4, %r19;
	ld.shared.u32 	%r21, [%r20];
	ld.shared.u32 	%r22, [%r4];
	add.s32 	%r23, %r22, %r21;
	st.shared.u32 	[%r4], %r23;
$L__BB2_7:
	setp.gt.u32 	%p5, %r27, 3;
	mov.u32 	%r27, %r9;
	@%p5 bra 	$L__BB2_5;
$L__BB2_8:
	setp.ne.s32 	%p6, %r1, 0;
	@%p6 bra 	$L__BB2_10;
	ld.shared.u32 	%r24, [input_s];
	cvta.to.global.u64 	%rd8, %rd2;
	atom.global.add.u32 	%r25, [%rd8], %r24;
$L__BB2_10:
	ret;

}


// ===== COMPILED SASS (sm_100) =====

	.target	sm_100

	.elftype	@"ET_EXEC"


//--------------------- .note.nv.tkinfo           --------------------------
	.section	.note.nv.tkinfo,"",@"SHT_NOTE"
	.sectionflags	@"SHF_NOTE_NV_TKINFO"
	.tkinfo
        /*0018*/ 	.word	0x00000002
        /*0030*/ 	.string	""
        /*0030*/ 	.string	"ptxas"
        /*0030*/ 	.string	"Cuda compilation tools, release 13.0, V13.0.88"
        /*0030*/ 	.string	"Build cuda_13.0.r13.0/compiler.36424714_0"
        /*0030*/ 	.string	"-arch sm_100 -m 64 "



//--------------------- .note.nv.cuinfo           --------------------------
	.section	.note.nv.cuinfo,"",@"SHT_NOTE"
	.sectionflags	@"SHF_NOTE_NV_CUINFO"
        /*0018*/ 	.short	0x0002
        /*001a*/ 	.short	0x0064
        /*001c*/ 	.short	0x0082
	.zero		2


//--------------------- .nv.info                  --------------------------
	.section	.nv.info,"",@"SHT_CUDA_INFO"
	.align	4


	//----- nvinfo : EIATTR_REGCOUNT
	.align		4
        /*0000*/ 	.byte	0x04, 0x2f
        /*0002*/ 	.short	(.L_1 - .L_0)
	.align		4
.L_0:
        /*0004*/ 	.word	index@(_Z22simpleSumReduction_gpuPfiS_)
        /*0008*/ 	.word	0x0000000e


	//----- nvinfo : EIATTR_FRAME_SIZE
	.align		4
.L_1:
        /*000c*/ 	.byte	0x04, 0x11
        /*000e*/ 	.short	(.L_3 - .L_2)
	.align		4
.L_2:
        /*0010*/ 	.word	index@(_Z22simpleSumReduction_gpuPfiS_)
        /*0014*/ 	.word	0x00000000


	//----- nvinfo : EIATTR_REGCOUNT
	.align		4
.L_3:
        /*0018*/ 	.byte	0x04, 0x2f
        /*001a*/ 	.short	(.L_5 - .L_4)
	.align		4
.L_4:
        /*001c*/ 	.word	index@(_Z24simpleSumReductionV2_gpuPfiS_)
        /*0020*/ 	.word	0x0000000c


	//----- nvinfo : EIATTR_FRAME_SIZE
	.align		4
.L_5:
        /*0024*/ 	.byte	0x04, 0x11
        /*0026*/ 	.short	(.L_7 - .L_6)
	.align		4
.L_6:
        /*0028*/ 	.word	index@(_Z24simpleSumReductionV2_gpuPfiS_)
        /*002c*/ 	.word	0x00000000


	//----- nvinfo : EIATTR_REGCOUNT
	.align		4
.L_7:
        /*0030*/ 	.byte	0x04, 0x2f
        /*0032*/ 	.short	(.L_9 - .L_8)
	.align		4
.L_8:
        /*0034*/ 	.word	index@(_Z34sumReductionSharedMultiSegment_gpuPiiS_)
        /*0038*/ 	.word	0x00000010


	//----- nvinfo : EIATTR_FRAME_SIZE
	.align		4
.L_9:
        /*003c*/ 	.byte	0x04, 0x11
        /*003e*/ 	.short	(.L_11 - .L_10)
	.align		4
.L_10:
        /*0040*/ 	.word	index@(_Z34sumReductionSharedMultiSegment_gpuPiiS_)
        /*0044*/ 	.word	0x00000000


	//----- nvinfo : EIATTR_MIN_STACK_SIZE
	.align		4
.L_11:
        /*0048*/ 	.byte	0x04, 0x12
        /*004a*/ 	.short	(.L_13 - .L_12)
	.align		4
.L_12:
        /*004c*/ 	.word	index@(_Z34sumReductionSharedMultiSegment_gpuPiiS_)
        /*0050*/ 	.word	0x00000000


	//----- nvinfo : EIATTR_MIN_STACK_SIZE
	.align		4
.L_13:
        /*0054*/ 	.byte	0x04, 0x12
        /*0056*/ 	.short	(.L_15 - .L_14)
	.align		4
.L_14:
        /*0058*/ 	.word	index@(_Z24simpleSumReductionV2_gpuPfiS_)
        /*005c*/ 	.word	0x00000000


	//----- nvinfo : EIATTR_MIN_STACK_SIZE
	.align		4
.L_15:
        /*0060*/ 	.byte	0x04, 0x12
        /*0062*/ 	.short	(.L_17 - .L_16)
	.align		4
.L_16:
        /*0064*/ 	.word	index@(_Z22simpleSumReduction_gpuPfiS_)
        /*0068*/ 	.word	0x00000000
.L_17:


//--------------------- .nv.compat                --------------------------
	.section	.nv.compat,"",@"SHT_CUDA_COMPAT_INFO"
	.align	4
        /*0000*/ 	.byte	0x02, 0x09, 0x00, 0x00, 0x02, 0x02, 0x01, 0x00, 0x02, 0x05, 0x05, 0x00, 0x03, 0x07, 0x01, 0x01
        /*0010*/ 	.byte	0x02, 0x03, 0x00, 0x00, 0x02, 0x06, 0x01, 0x00, 0x04, 0x0b, 0x08, 0x00, 0x09, 0x00, 0x00, 0x00
        /*0020*/ 	.byte	0x00, 0x00, 0x00, 0x00


//--------------------- .nv.info._Z34sumReductionSharedMultiSegment_gpuPiiS_ --------------------------
	.section	.nv.info._Z34sumReductionSharedMultiSegment_gpuPiiS_,"",@"SHT_CUDA_INFO"
	.sectionflags	@""
	.align	4


	//----- nvinfo : EIATTR_CUDA_API_VERSION
	.align		4
        /*0000*/ 	.byte	0x04, 0x37
        /*0002*/ 	.short	(.L_19 - .L_18)
.L_18:
        /*0004*/ 	.word	0x00000082


	//----- nvinfo : EIATTR_KPARAM_INFO
	.align		4
.L_19:
        /*0008*/ 	.byte	0x04, 0x17
        /*000a*/ 	.short	(.L_21 - .L_20)
.L_20:
        /*000c*/ 	.word	0x00000000
        /*0010*/ 	.short	0x0002
        /*0012*/ 	.short	0x0010
        /*0014*/ 	.byte	0x00, 0xf5, 0x21, 0x00


	//----- nvinfo : EIATTR_KPARAM_INFO
	.align		4
.L_21:
        /*0018*/ 	.byte	0x04, 0x17
        /*001a*/ 	.short	(.L_23 - .L_22)
.L_22:
        /*001c*/ 	.word	0x00000000
        /*0020*/ 	.short	0x0001
        /*0022*/ 	.short	0x0008
        /*0024*/ 	.byte	0x00, 0xf0, 0x11, 0x00


	//----- nvinfo : EIATTR_KPARAM_INFO
	.align		4
.L_23:
        /*0028*/ 	.byte	0x04, 0x17
        /*002a*/ 	.short	(.L_25 - .L_24)
.L_24:
        /*002c*/ 	.word	0x00000000
        /*0030*/ 	.short	0x0000
        /*0032*/ 	.short	0x0000
        /*0034*/ 	.byte	0x00, 0xf5, 0x21, 0x00


	//----- nvinfo : EIATTR_SPARSE_MMA_MASK
	.align		4
.L_25:
        /*0038*/ 	.byte	0x03, 0x50
        /*003a*/ 	.short	0x0000


	//----- nvinfo : EIATTR_MAXREG_COUNT
	.align		4
        /*003c*/ 	.byte	0x03, 0x1b
        /*003e*/ 	.short	0x00ff


	//----- nvinfo : EIATTR_NUM_BARRIERS
	.align		4
        /*0040*/ 	.byte	0x02, 0x4c
        /*0042*/ 	.byte	0x01
	.zero		1


	//----- nvinfo : EIATTR_MERCURY_ISA_VERSION
	.align		4
        /*0044*/ 	.byte	0x03, 0x5f
        /*0046*/ 	.short	0x0101


	//----- nvinfo : EIATTR_VRC_CTA_INIT_COUNT
	.align		4
        /*0048*/ 	.byte	0x02, 0x4a
	.zero		1
	.zero		1


	//----- nvinfo : EIATTR_EXIT_INSTR_OFFSETS
	.align		4
        /*004c*/ 	.byte	0x04, 0x1c
        /*004e*/ 	.short	(.L_27 - .L_26)


	//   ....[0]....
.L_26:
        /*0050*/ 	.word	0x000002a0


	//   ....[1]....
        /*0054*/ 	.word	0x00000310


	//----- nvinfo : EIATTR_CBANK_PARAM_SIZE
	.align		4
.L_27:
        /*0058*/ 	.byte	0x03, 0x19
        /*005a*/ 	.short	0x0018


	//----- nvinfo : EIATTR_PARAM_CBANK
	.align		4
        /*005c*/ 	.byte	0x04, 0x0a
        /*005e*/ 	.short	(.L_29 - .L_28)
	.align		4
.L_28:
        /*0060*/ 	.word	index@(.nv.constant0._Z34sumReductionSharedMultiSegment_gpuPiiS_)
        /*0064*/ 	.short	0x0380
        /*0066*/ 	.short	0x0018


	//----- nvinfo : EIATTR_SW_WAR
	.align		4
.L_29:
        /*0068*/ 	.byte	0x04, 0x36
        /*006a*/ 	.short	(.L_31 - .L_30)
.L_30:
        /*006c*/ 	.word	0x00000008
.L_31:


//--------------------- .nv.info._Z24simpleSumReductionV2_gpuPfiS_ --------------------------
	.section	.nv.info._Z24simpleSumReductionV2_gpuPfiS_,"",@"SHT_CUDA_INFO"
	.sectionflags	@""
	.align	4


	//----- nvinfo : EIATTR_CUDA_API_VERSION
	.align		4
        /*0000*/ 	.byte	0x04, 0x37
        /*0002*/ 	.short	(.L_33 - .L_32)
.L_32:
        /*0004*/ 	.word	0x00000082


	//----- nvinfo : EIATTR_KPARAM_INFO
	.align		4
.L_33:
        /*0008*/ 	.byte	0x04, 0x17
        /*000a*/ 	.short	(.L_35 - .L_34)
.L_34:
        /*000c*/ 	.word	0x00000000
        /*0010*/ 	.short	0x0002
        /*0012*/ 	.short	0x0010
        /*0014*/ 	.byte	0x00, 0xf5, 0x21, 0x00


	//----- nvinfo : EIATTR_KPARAM_INFO
	.align		4
.L_35:
        /*0018*/ 	.byte	0x04, 0x17
        /*001a*/ 	.short	(.L_37 - .L_36)
.L_36:
        /*001c*/ 	.word	0x00000000
        /*0020*/ 	.short	0x0001
        /*0022*/ 	.short	0x0008
        /*0024*/ 	.byte	0x00, 0xf0, 0x11, 0x00


	//----- nvinfo : EIATTR_KPARAM_INFO
	.align		4
.L_37:
        /*0028*/ 	.byte	0x04, 0x17
        /*002a*/ 	.short	(.L_39 - .L_38)
.L_38:
        /*002c*/ 	.word	0x00000000
        /*0030*/ 	.short	0x0000
        /*0032*/ 	.short	0x0000
        /*0034*/ 	.byte	0x00, 0xf5, 0x21, 0x00


	//----- nvinfo : EIATTR_SPARSE_MMA_MASK
	.align		4
.L_39:
        /*0038*/ 	.byte	0x03, 0x50
        /*003a*/ 	.short	0x0000


	//----- nvinfo : EIATTR_MAXREG_COUNT
	.align		4
        /*003c*/ 	.byte	0x03, 0x1b
        /*003e*/ 	.short	0x00ff


	//----- nvinfo : EIATTR_NUM_BARRIERS
	.align		4
        /*0040*/ 	.byte	0x02, 0x4c
        /*0042*/ 	.byte	0x01
	.zero		1


	//----- nvinfo : EIATTR_MERCURY_ISA_VERSION
	.align		4
        /*0044*/ 	.byte	0x03, 0x5f
        /*0046*/ 	.short	0x0101


	//----- nvinfo : EIATTR_VRC_CTA_INIT_COUNT
	.align		4
        /*0048*/ 	.byte	0x02, 0x4a
	.zero		1
	.zero		1


	//----- nvinfo : EIATTR_EXIT_INSTR_OFFSETS
	.align		4
        /*004c*/ 	.byte	0x04, 0x1c
        /*004e*/ 	.short	(.L_41 - .L_40)


	//   ....[0]....
.L_40:
        /*0050*/ 	.word	0x00000150


	//   ....[1]....
        /*0054*/ 	.word	0x000001a0


	//----- nvinfo : EIATTR_CRS_STACK_SIZE
	.align		4
.L_41:
        /*0058*/ 	.byte	0x04, 0x1e
        /*005a*/ 	.short	(.L_43 - .L_42)
.L_42:
        /*005c*/ 	.word	0x00000000


	//----- nvinfo : EIATTR_CBANK_PARAM_SIZE
	.align		4
.L_43:
        /*0060*/ 	.byte	0x03, 0x19
        /*0062*/ 	.short	0x0018


	//----- nvinfo : EIATTR_PARAM_CBANK
	.align		4
        /*0064*/ 	.byte	0x04, 0x0a
        /*0066*/ 	.short	(.L_45 - .L_44)
	.align		4
.L_44:
        /*0068*/ 	.word	index@(.nv.constant0._Z24simpleSumReductionV2_gpuPfiS_)
        /*006c*/ 	.short	0x0380
        /*006e*/ 	.short	0x0018


	//----- nvinfo : EIATTR_SW_WAR
	.align		4
.L_45:
        /*0070*/ 	.byte	0x04, 0x36
        /*0072*/ 	.short	(.L_47 - .L_46)
.L_46:
        /*0074*/ 	.word	0x00000008
.L_47:


//--------------------- .nv.info._Z22simpleSumReduction_gpuPfiS_ --------------------------
	.section	.nv.info._Z22simpleSumReduction_gpuPfiS_,"",@"SHT_CUDA_INFO"
	.sectionflags	@""
	.align	4


	//----- nvinfo : EIATTR_CUDA_API_VERSION
	.align		4
        /*0000*/ 	.byte	0x04, 0x37
        /*0002*/ 	.short	(.L_49 - .L_48)
.L_48:
        /*0004*/ 	.word	0x00000082


	//----- nvinfo : EIATTR_KPARAM_INFO
	.align		4
.L_49:
        /*0008*/ 	.byte	0x04, 0x17
        /*000a*/ 	.short	(.L_51 - .L_50)
.L_50:
        /*000c*/ 	.word	0x00000000
        /*0010*/ 	.short	0x0002
        /*0012*/ 	.short	0x0010
        /*0014*/ 	.byte	0x00, 0xf5, 0x21, 0x00


	//----- nvinfo : EIATTR_KPARAM_INFO
	.align		4
.L_51:
        /*0018*/ 	.byte	0x04, 0x17
        /*001a*/ 	.short	(.L_53 - .L_52)
.L_52:
        /*001c*/ 	.word	0x00000000
        /*0020*/ 	.short	0x0001
        /*0022*/ 	.short	0x0008
        /*0024*/ 	.byte	0x00, 0xf0, 0x11, 0x00


	//----- nvinfo : EIATTR_KPARAM_INFO
	.align		4
.L_53:
        /*0028*/ 	.byte	0x04, 0x17
        /*002a*/ 	.short	(.L_55 - .L_54)
.L_54:
        /*002c*/ 	.word	0x00000000
        /*0030*/ 	.short	0x0000
        /*0032*/ 	.short	0x0000
        /*0034*/ 	.byte	0x00, 0xf5, 0x21, 0x00


	//----- nvinfo : EIATTR_SPARSE_MMA_MASK
	.align		4
.L_55:
        /*0038*/ 	.byte	0x03, 0x50
        /*003a*/ 	.short	0x0000


	//----- nvinfo : EIATTR_MAXREG_COUNT
	.align		4
        /*003c*/ 	.byte	0x03, 0x1b
        /*003e*/ 	.short	0x00ff


	//----- nvinfo : EIATTR_NUM_BARRIERS
	.align		4
        /*0040*/ 	.byte	0x02, 0x4c
        /*0042*/ 	.byte	0x01
	.zero		1


	//----- nvinfo : EIATTR_MERCURY_ISA_VERSION
	.align		4
        /*0044*/ 	.byte	0x03, 0x5f
        /*0046*/ 	.short	0x0101


	//----- nvinfo : EIATTR_VRC_CTA_INIT_COUNT
	.align		4
        /*0048*/ 	.byte	0x02, 0x4a
	.zero		1
	.zero		1


	//----- nvinfo : EIATTR_EXIT_INSTR_OFFSETS
	.align		4
        /*004c*/ 	.byte	0x04, 0x1c
        /*004e*/ 	.short	(.L_57 - .L_56)


	//   ....[0]....
.L_56:
        /*0050*/ 	.word	0x00000170


	//   ....[1]....
        /*0054*/ 	.word	0x000001c0


	//----- nvinfo : EIATTR_CRS_STACK_SIZE
	.align		4
.L_57:
        /*0058*/ 	.byte	0x04, 0x1e
        /*005a*/ 	.short	(.L_59 - .L_58)
.L_58:
        /*005c*/ 	.word	0x00000000


	//----- nvinfo : EIATTR_CBANK_PARAM_SIZE
	.align		4
.L_59:
        /*0060*/ 	.byte	0x03, 0x19
        /*0062*/ 	.short	0x0018


	//----- nvinfo : EIATTR_PARAM_CBANK
	.align		4
        /*0064*/ 	.byte	0x04, 0x0a
        /*0066*/ 	.short	(.L_61 - .L_60)
	.align		4
.L_60:
        /*0068*/ 	.word	index@(.nv.constant0._Z22simpleSumReduction_gpuPfiS_)
        /*006c*/ 	.short	0x0380
        /*006e*/ 	.short	0x0018


	//----- nvinfo : EIATTR_SW_WAR
	.align		4
.L_61:
        /*0070*/ 	.byte	0x04, 0x36
        /*0072*/ 	.short	(.L_63 - .L_62)
.L_62:
        /*0074*/ 	.word	0x00000008
.L_63:


//--------------------- .nv.callgraph             --------------------------
	.section	.nv.callgraph,"",@"SHT_CUDA_CALLGRAPH"
	.align	4
	.sectionentsize	8
	.align		4
        /*0000*/ 	.word	0x00000000
	.align		4
        /*0004*/ 	.word	0xffffffff
	.align		4
        /*0008*/ 	.word	0x00000000
	.align		4
        /*000c*/ 	.word	0xfffffffe
	.align		4
        /*0010*/ 	.word	0x00000000
	.align		4
        /*0014*/ 	.word	0xfffffffd
	.align		4
        /*0018*/ 	.word	0x00000000
	.align		4
        /*001c*/ 	.word	0xfffffffc


//--------------------- .text._Z34sumReductionSharedMultiSegment_gpuPiiS_ --------------------------
	.section	.text._Z34sumReductionSharedMultiSegment_gpuPiiS_,"ax",@progbits
	.align	128
        .global         _Z34sumReductionSharedMultiSegment_gpuPiiS_
        .type           _Z34sumReductionSharedMultiSegment_gpuPiiS_,@function
        .size           _Z34sumReductionSharedMultiSegment_gpuPiiS_,(.L_x_11 - _Z34sumReductionSharedMultiSegment_gpuPiiS_)
        .other          _Z34sumReductionSharedMultiSegment_gpuPiiS_,@"STO_CUDA_ENTRY STV_DEFAULT"
_Z34sumReductionSharedMultiSegment_gpuPiiS_:
.text._Z34sumReductionSharedMultiSegment_gpuPiiS_:
[----:B------:R-:W-:Y:S01]  /*0000*/  LDC R1, c[0x0][0x37c] ;  /* 0x0000df00ff017b82 */ /* 0x000fe20000000800 */
[----:B------:R-:W0:Y:S01]  /*0010*/  S2R R0, SR_CTAID.X ;  /* 0x0000000000007919 */ /* 0x000e220000002500 */
[----:B------:R-:W1:Y:S01]  /*0020*/  LDCU UR4, c[0x0][0x360] ;  /* 0x00006c00ff0477ac */ /* 0x000e620008000800 */
[----:B------:R-:W-:Y:S01]  /*0030*/  IMAD.MOV.U32 R13, RZ, RZ, RZ ;  /* 0x000000ffff0d7224 */ /* 0x000fe200078e00ff */
[----:B------:R-:W2:Y:S01]  /*0040*/  S2R R9, SR_TID.X ;  /* 0x0000000000097919 */ /* 0x000ea20000002100 */
[----:B------:R-:W3:Y:S01]  /*0050*/  LDCU UR5, c[0x0][0x388] ;  /* 0x00007100ff0577ac */ /* 0x000ee20008000800 */
[----:B------:R-:W4:Y:S01]  /*0060*/  LDCU.64 UR6, c[0x0][0x358] ;  /* 0x00006b00ff0677ac */ /* 0x000f220008000a00 */
[----:B-1----:R-:W-:Y:S02]  /*0070*/  IMAD.U32 R6, RZ, RZ, UR4 ;  /* 0x00000004ff067e24 */ /* 0x002fe4000f8e00ff */
[----:B0-----:R-:W-:-:S04]  /*0080*/  IMAD R0, R0, UR4, RZ ;  /* 0x0000000400007c24 */ /* 0x001fc8000f8e02ff */
[----:B--2---:R-:W-:-:S05]  /*0090*/  IMAD R7, R0, 0x2, R9 ;  /* 0x0000000200077824 */ /* 0x004fca00078e0209 */
[C---:B---3--:R-:W-:Y:S02]  /*00a0*/  ISETP.GE.U32.AND P1, PT, R7.reuse, UR5, PT ;  /* 0x0000000507007c0c */ /* 0x048fe4000bf26070 */
[----:B------:R-:W-:-:S04]  /*00b0*/  IADD3 R11, PT, PT, R7, R6, RZ ;  /* 0x00000006070b7210 */ /* 0x000fc80007ffe0ff */
[----:B------:R-:W-:-:S07]  /*00c0*/  ISETP.GE.U32.AND P0, PT, R11, UR5, PT ;  /* 0x000000050b007c0c */ /* 0x000fce000bf06070 */
[----:B------:R-:W0:Y:S08]  /*00d0*/  @!P1 LDC.64 R2, c[0x0][0x380] ;  /* 0x0000e000ff029b82 */ /* 0x000e300000000a00 */
[----:B------:R-:W1:Y:S01]  /*00e0*/  @!P0 LDC.64 R4, c[0x0][0x380] ;  /* 0x0000e000ff048b82 */ /* 0x000e620000000a00 */
[----:B0-----:R-:W-:-:S05]  /*00f0*/  @!P1 IMAD.WIDE.U32 R2, R7, 0x4, R2 ;  /* 0x0000000407029825 */ /* 0x001fca00078e0002 */
[----:B----4-:R-:W2:Y:S01]  /*0100*/  @!P1 LDG.E R13, desc[UR6][R2.64] ;  /* 0x00000006020d9981 */ /* 0x010ea2000c1e1900 */
[----:B-1----:R-:W-:-:S06]  /*0110*/  @!P0 IMAD.WIDE.U32 R4, R11, 0x4, R4 ;  /* 0x000000040b048825 */ /* 0x002fcc00078e0004 */
[----:B------:R-:W3:Y:S01]  /*0120*/  @!P0 LDG.E R4, desc[UR6][R4.64] ;  /* 0x0000000604048981 */ /* 0x000ee2000c1e1900 */
[----:B------:R-:W0:Y:S01]  /*0130*/  S2UR UR5, SR_CgaCtaId ;  /* 0x00000000000579c3 */ /* 0x000e220000008800 */
[----:B------:R-:W-:Y:S01]  /*0140*/  UMOV UR4, 0x400 ;  /* 0x0000040000047882 */ /* 0x000fe20000000000 */
[----:B------:R-:W-:Y:S01]  /*0150*/  IMAD.MOV.U32 R7, RZ, RZ, RZ ;  /* 0x000000ffff077224 */ /* 0x000fe200078e00ff */
[----:B------:R-:W-:Y:S01]  /*0160*/  ISETP.GE.U32.AND P2, PT, R6, 0x2, PT ;  /* 0x000000020600780c */ /* 0x000fe20003f46070 */
[----:B0-----:R-:W-:-:S06]  /*0170*/  ULEA UR4, UR5, UR4, 0x18 ;  /* 0x0000000405047291 */ /* 0x001fcc000f8ec0ff */
[----:B------:R-:W-:Y:S02]  /*0180*/  LEA R0, R9, UR4, 0x2 ;  /* 0x0000000409007c11 */ /* 0x000fe4000f8e10ff */
[----:B--2---:R-:W-:-:S03]  /*0190*/  @!P1 MOV R7, R13 ;  /* 0x0000000d00079202 */ /* 0x004fc60000000f00 */
[----:B------:R0:W-:Y:S02]  /*01a0*/  STS [R0], R13 ;  /* 0x0000000d00007388 */ /* 0x0001e40000000800 */
[----:B---3--:R-:W-:-:S05]  /*01b0*/  @!P0 IMAD.IADD R7, R4, 0x1, R7 ;  /* 0x0000000104078824 */ /* 0x008fca00078e0207 */
[----:B------:R0:W-:Y:S01]  /*01c0*/  @!P0 STS [R0], R7 ;  /* 0x0000000700008388 */ /* 0x0001e20000000800 */
[----:B------:R-:W-:Y:S01]  /*01d0*/  ISETP.NE.AND P1, PT, R9, RZ, PT ;  /* 0x000000ff0900720c */ /* 0x000fe20003f25270 */
[----:B------:R-:W-:-:S12]  /*01e0*/  @!P2 BRA `(.L_x_0) ;  /* 0x00000000002ca947 */ /* 0x000fd80003800000 */
.L_x_1:
[----:B------:R-:W-:Y:S01]  /*01f0*/  BAR.SYNC.DEFER_BLOCKING 0x0 ;  /* 0x0000000000007b1d */ /* 0x000fe20000010000 */
[----:B------:R-:W-:-:S04]  /*0200*/  SHF.R.U32.HI R4, RZ, 0x1, R6 ;  /* 0x00000001ff047819 */ /* 0x000fc80000011606 */
[----:B------:R-:W-:-:S13]  /*0210*/  ISETP.GE.U32.AND P0, PT, R9, R4, PT ;  /* 0x000000040900720c */ /* 0x000fda0003f06070 */
[----:B------:R-:W-:Y:S01]  /*0220*/  @!P0 LEA R2, R4, R0, 0x2 ;  /* 0x0000000004028211 */ /* 0x000fe200078e10ff */
[----:B------:R-:W-:Y:S05]  /*0230*/  @!P0 LDS R3, [R0] ;  /* 0x0000000000038984 */ /* 0x000fea0000000800 */
[----:B------:R-:W1:Y:S02]  /*0240*/  @!P0 LDS R2, [R2] ;  /* 0x0000000002028984 */ /* 0x000e640000000800 */
[----:B-1----:R-:W-:-:S05]  /*0250*/  @!P0 IMAD.IADD R3, R2, 0x1, R3 ;  /* 0x0000000102038824 */ /* 0x002fca00078e0203 */
[----:B------:R1:W-:Y:S01]  /*0260*/  @!P0 STS [R0], R3 ;  /* 0x0000000300008388 */ /* 0x0003e20000000800 */
[----:B------:R-:W-:Y:S02]  /*0270*/  ISETP.GT.U32.AND P0, PT, R6, 0x3, PT ;  /* 0x000000030600780c */ /* 0x000fe40003f04070 */
[----:B------:R-:W-:-:S11]  /*0280*/  MOV R6, R4 ;  /* 0x0000000400067202 */ /* 0x000fd60000000f00 */
[----:B-1----:R-:W-:Y:S05]  /*0290*/  @P0 BRA `(.L_x_1) ;  /* 0xfffffffc00d40947 */ /* 0x002fea000383ffff */
.L_x_0:
[----:B------:R-:W-:Y:S05]  /*02a0*/  @P1 EXIT ;  /* 0x000000000000194d */ /* 0x000fea0003800000 */
[----:B------:R-:W1:Y:S01]  /*02b0*/  S2UR UR5, SR_CgaCtaId ;  /* 0x00000000000579c3 */ /* 0x000e620000008800 */
[----:B------:R-:W-:-:S07]  /*02c0*/  UMOV UR4, 0x400 ;  /* 0x0000040000047882 */ /* 0x000fce0000000000 */
[----:B------:R-:W2:Y:S01]  /*02d0*/  LDC.64 R2, c[0x0][0x390] ;  /* 0x0000e400ff027b82 */ /* 0x000ea20000000a00 */
[----:B-1----:R-:W-:-:S09]  /*02e0*/  ULEA UR4, UR5, UR4, 0x18 ;  /* 0x0000000405047291 */ /* 0x002fd2000f8ec0ff */
[----:B------:R-:W2:Y:S04]  /*02f0*/  LDS R5, [UR4] ;  /* 0x00000004ff057984 */ /* 0x000ea80008000800 */
[----:B--2---:R-:W-:Y:S01]  /*0300*/  REDG.E.ADD.STRONG.GPU desc[UR6][R2.64], R5 ;  /* 0x000000050200798e */ /* 0x004fe2000c12e106 */
[----:B------:R-:W-:Y:S05]  /*0310*/  EXIT ;  /* 0x000000000000794d */ /* 0x000fea0003800000 */
.L_x_2:
[----:B------:R-:W-:-:S00]  /*0320*/  BRA `(.L_x_2) ;  /* 0xfffffffc00fc7947 */ /* 0x000fc0000383ffff */
[----:B------:R-:W-:-:S00]  /*0330*/  NOP ;  /* 0x0000000000007918 */ /* 0x000fc00000000000 */
        /* <DEDUP_REMOVED lines=12> */
.L_x_11:


//--------------------- .text._Z24simpleSumReductionV2_gpuPfiS_ --------------------------
	.section	.text._Z24simpleSumReductionV2_gpuPfiS_,"ax",@progbits
	.align	128
        .global         _Z24simpleSumReductionV2_gpuPfiS_
        .type           _Z24simpleSumReductionV2_gpuPfiS_,@function
        .size           _Z24simpleSumReductionV2_gpuPfiS_,(.L_x_12 - _Z24simpleSumReductionV2_gpuPfiS_)
        .other          _Z24simpleSumReductionV2_gpuPfiS_,@"STO_CUDA_ENTRY STV_DEFAULT"
_Z24simpleSumReductionV2_gpuPfiS_:
.text._Z24simpleSumReductionV2_gpuPfiS_:
[----:B------:R-:W-:Y:S01]  /*0000*/  LDC R1, c[0x0][0x37c] ;  /* 0x0000df00ff017b82 */ /* 0x000fe20000000800 */
[----:B------:R-:W0:Y:S07]  /*0010*/  S2R R0, SR_TID.X ;  /* 0x0000000000007919 */ /* 0x000e2e0000002100 */
[----:B------:R-:W0:Y:S01]  /*0020*/  LDC.64 R2, c[0x0][0x380] ;  /* 0x0000e000ff027b82 */ /* 0x000e220000000a00 */
[----:B------:R-:W1:Y:S01]  /*0030*/  LDCU UR6, c[0x0][0x360] ;  /* 0x00006c00ff0677ac */ /* 0x000e620008000800 */
[----:B------:R-:W2:Y:S01]  /*0040*/  LDCU.64 UR4, c[0x0][0x358] ;  /* 0x00006b00ff0477ac */ /* 0x000ea20008000a00 */
[----:B-1----:R-:W-:Y:S01]  /*0050*/  MOV R7, UR6 ;  /* 0x0000000600077c02 */ /* 0x002fe20008000f00 */
[----:B0-2---:R-:W-:-:S07]  /*0060*/  IMAD.WIDE.U32 R2, R0, 0x4, R2 ;  /* 0x0000000400027825 */ /* 0x005fce00078e0002 */
.L_x_5:
[----:B------:R-:W-:Y:S01]  /*0070*/  ISETP.GE.U32.AND P0, PT, R0, R7, PT ;  /* 0x000000070000720c */ /* 0x000fe20003f06070 */
[----:B------:R-:W-:-:S12]  /*0080*/  BSSY.RECONVERGENT B0, `(.L_x_3) ;  /* 0x0000007000007945 */ /* 0x000fd80003800200 */
[----:B0-----:R-:W-:Y:S05]  /*0090*/  @P0 BRA `(.L_x_4) ;  /* 0x0000000000140947 */ /* 0x001fea0003800000 */
[----:B------:R-:W-:Y:S01]  /*00a0*/  IMAD.WIDE R4, R7, 0x4, R2 ;  /* 0x0000000407047825 */ /* 0x000fe200078e0202 */
[----:B------:R-:W2:Y:S05]  /*00b0*/  LDG.E R9, desc[UR4][R2.64] ;  /* 0x0000000402097981 */ /* 0x000eaa000c1e1900 */
[----:B------:R-:W2:Y:S02]  /*00c0*/  LDG.E R4, desc[UR4][R4.64] ;  /* 0x0000000404047981 */ /* 0x000ea4000c1e1900 */
[----:B--2---:R-:W-:-:S05]  /*00d0*/  FADD R9, R4, R9 ;  /* 0x0000000904097221 */ /* 0x004fca0000000000 */
[----:B------:R0:W-:Y:S02]  /*00e0*/  STG.E desc[UR4][R2.64], R9 ;  /* 0x0000000902007986 */ /* 0x0001e4000c101904 */
.L_x_4:
[----:B------:R-:W-:Y:S05]  /*00f0*/  BSYNC.RECONVERGENT B0 ;  /* 0x0000000000007941 */ /* 0x000fea0003800200 */
.L_x_3:
[----:B------:R-:W-:Y:S01]  /*0100*/  BAR.SYNC.DEFER_BLOCKING 0x0 ;  /* 0x0000000000007b1d */ /* 0x000fe20000010000 */
[----:B------:R-:W-:Y:S02]  /*0110*/  ISETP.GT.U32.AND P0, PT, R7, 0x1, PT ;  /* 0x000000010700780c */ /* 0x000fe40003f04070 */
[----:B------:R-:W-:-:S11]  /*0120*/  SHF.R.U32.HI R7, RZ, 0x1, R7 ;  /* 0x00000001ff077819 */ /* 0x000fd60000011607 */
[----:B------:R-:W-:Y:S05]  /*0130*/  @P0 BRA `(.L_x_5) ;  /* 0xfffffffc00cc0947 */ /* 0x000fea000383ffff */
[----:B------:R-:W-:-:S13]  /*0140*/  ISETP.NE.AND P0, PT, R0, RZ, PT ;  /* 0x000000ff0000720c */ /* 0x000fda0003f05270 */
[----:B------:R-:W-:Y:S05]  /*0150*/  @P0 EXIT ;  /* 0x000000000000094d */ /* 0x000fea0003800000 */
[----:B0-----:R-:W0:Y:S02]  /*0160*/  LDC.64 R2, c[0x0][0x380] ;  /* 0x0000e000ff027b82 */ /* 0x001e240000000a00 */
[----:B0-----:R-:W2:Y:S06]  /*0170*/  LDG.E R3, desc[UR4][R2.64] ;  /* 0x0000000402037981 */ /* 0x001eac000c1e1900 */
[----:B------:R-:W2:Y:S02]  /*0180*/  LDC.64 R4, c[0x0][0x390] ;  /* 0x0000e400ff047b82 */ /* 0x000ea40000000a00 */
[----:B--2---:R-:W-:Y:S01]  /*0190*/  STG.E desc[UR4][R4.64], R3 ;  /* 0x0000000304007986 */ /* 0x004fe2000c101904 */
[----:B------:R-:W-:Y:S05]  /*01a0*/  EXIT ;  /* 0x000000000000794d */ /* 0x000fea0003800000 */
.L_x_6:
        /* <DEDUP_REMOVED lines=13> */
.L_x_12:


//--------------------- .text._Z22simpleSumReduction_gpuPfiS_ --------------------------
	.section	.text._Z22simpleSumReduction_gpuPfiS_,"ax",@progbits
	.align	128
        .global         _Z22simpleSumReduction_gpuPfiS_
        .type           _Z22simpleSumReduction_gpuPfiS_,@function
        .size           _Z22simpleSumReduction_gpuPfiS_,(.L_x_13 - _Z22simpleSumReduction_gpuPfiS_)
        .other          _Z22simpleSumReduction_gpuPfiS_,@"STO_CUDA_ENTRY STV_DEFAULT"
_Z22simpleSumReduction_gpuPfiS_:
.text._Z22simpleSumReduction_gpuPfiS_:
[----:B------:R-:W-:Y:S01]  /*0000*/  LDC R1, c[0x0][0x37c] ;  /* 0x0000df00ff017b82 */ /* 0x000fe20000000800 */
[----:B------:R-:W0:Y:S07]  /*0010*/  S2R R11, SR_TID.X ;  /* 0x00000000000b7919 */ /* 0x000e2e0000002100 */
[----:B------:R-:W1:Y:S01]  /*0020*/  LDC.64 R2, c[0x0][0x380] ;  /* 0x0000e000ff027b82 */ /* 0x000e620000000a00 */
[----:B------:R-:W-:Y:S01]  /*0030*/  IMAD.MOV.U32 R7, RZ, RZ, 0x1 ;  /* 0x00000001ff077424 */ /* 0x000fe200078e00ff */
[----:B------:R-:W2:Y:S01]  /*0040*/  LDCU.64 UR4, c[0x0][0x358] ;  /* 0x00006b00ff0477ac */ /* 0x000ea20008000a00 */
[----:B------:R-:W3:Y:S01]  /*0050*/  LDCU UR6, c[0x0][0x360] ;  /* 0x00006c00ff0677ac */ /* 0x000ee20008000800 */
[----:B0-----:R-:W-:-:S04]  /*0060*/  IMAD.SHL.U32 R5, R11, 0x2, RZ ;  /* 0x000000020b057824 */ /* 0x001fc800078e00ff */
[----:B-123--:R-:W-:-:S07]  /*0070*/  IMAD.WIDE.U32 R2, R5, 0x4, R2 ;  /* 0x0000000405027825 */ /* 0x00efce00078e0002 */
.L_x_9:
[----:B------:R-:W-:Y:S01]  /*0080*/  IADD3 R0, PT, PT, R7, -0x1, RZ ;  /* 0xffffffff07007810 */ /* 0x000fe20007ffe0ff */
[----:B------:R-:W-:Y:S03]  /*0090*/  BSSY.RECONVERGENT B0, `(.L_x_7) ;  /* 0x0000008000007945 */ /* 0x000fe60003800200 */
[----:B------:R-:W-:-:S13]  /*00a0*/  LOP3.LUT P0, RZ, R0, R11, RZ, 0xc0, !PT ;  /* 0x0000000b00ff7212 */ /* 0x000fda000780c0ff */
[----:B0-----:R-:W-:Y:S05]  /*00b0*/  @P0 BRA `(.L_x_8) ;  /* 0x0000000000140947 */ /* 0x001fea0003800000 */
[----:B------:R-:W-:Y:S01]  /*00c0*/  IMAD.WIDE R4, R7, 0x4, R2 ;  /* 0x0000000407047825 */ /* 0x000fe200078e0202 */
[----:B------:R-:W2:Y:S05]  /*00d0*/  LDG.E R9, desc[UR4][R2.64] ;  /* 0x0000000402097981 */ /* 0x000eaa000c1e1900 */
[----:B------:R-:W2:Y:S02]  /*00e0*/  LDG.E R4, desc[UR4][R4.64] ;  /* 0x0000000404047981 */ /* 0x000ea4000c1e1900 */
[----:B--2---:R-:W-:-:S05]  /*00f0*/  FADD R9, R4, R9 ;  /* 0x0000000904097221 */ /* 0x004fca0000000000 */
[----:B------:R0:W-:Y:S02]  /*0100*/  STG.E desc[UR4][R2.64], R9 ;  /* 0x0000000902007986 */ /* 0x0001e4000c101904 */
.L_x_8:
[----:B------:R-:W-:Y:S05]  /*0110*/  BSYNC.RECONVERGENT B0 ;  /* 0x0000000000007941 */ /* 0x000fea0003800200 */
.L_x_7:
[----:B------:R-:W-:Y:S01]  /*0120*/  SHF.L.U32 R7, R7, 0x1, RZ ;  /* 0x0000000107077819 */ /* 0x000fe200000006ff */
[----:B------:R-:W-:Y:S03]  /*0130*/  BAR.SYNC.DEFER_BLOCKING 0x0 ;  /* 0x0000000000007b1d */ /* 0x000fe60000010000 */
[----:B------:R-:W-:-:S13]  /*0140*/  ISETP.GT.U32.AND P0, PT, R7, UR6, PT ;  /* 0x0000000607007c0c */ /* 0x000fda000bf04070 */
[----:B------:R-:W-:Y:S05]  /*0150*/  @!P0 BRA `(.L_x_9) ;  /* 0xfffffffc00c88947 */ /* 0x000fea000383ffff */
[----:B------:R-:W-:-:S13]  /*0160*/  ISETP.NE.AND P0, PT, R11, RZ, PT ;  /* 0x000000ff0b00720c */ /* 0x000fda0003f05270 */
[----:B------:R-:W-:Y:S05]  /*0170*/  @P0 EXIT ;  /* 0x000000000000094d */ /* 0x000fea0003800000 */
[----:B0-----:R-:W0:Y:S02]  /*0180*/  LDC.64 R2, c[0x0][0x380] ;  /* 0x0000e000ff027b82 */ /* 0x001e240000000a00 */
[----:B0-----:R-:W2:Y:S06]  /*0190*/  LDG.E R3, desc[UR4][R2.64] ;  /* 0x0000000402037981 */ /* 0x001eac000c1e1900 */
[----:B------:R-:W2:Y:S02]  /*01a0*/  LDC.64 R4, c[0x0][0x390] ;  /* 0x0000e400ff047b82 */ /* 0x000ea40000000a00 */
[----:B--2---:R-:W-:Y:S01]  /*01b0*/  STG.E desc[UR4][R4.64], R3 ;  /* 0x0000000304007986 */ /* 0x004fe2000c101904 */
[----:B------:R-:W-:Y:S05]  /*01c0*/  EXIT ;  /* 0x000000000000794d */ /* 0x000fea0003800000 */
.L_x_10:
        /* <DEDUP_REMOVED lines=11> */
.L_x_13:


//--------------------- .nv.shared._Z34sumReductionSharedMultiSegment_gpuPiiS_ --------------------------
	.section	.nv.shared._Z34sumReductionSharedMultiSegment_gpuPiiS_,"aw",@nobits
	.sectionflags	@""
	.align	16
	.zero		1024


//--------------------- .nv.shared.reserved.0     --------------------------
	.section	.nv.shared.reserved.0,"aw",@nobits
	.weak		__nv_reservedSMEM_offset_0_alias
	.size		__nv_reservedSMEM_offset_0_alias, 0, 64
	.other		__nv_reservedSMEM_offset_0_alias,@"STO_CUDA_RESERVED_SHARED STV_DEFAULT"
__nv_reservedSMEM_offset_0_alias:
	.zero		0
	.zero		64


//--------------------- .nv.shared._Z24simpleSumReductionV2_gpuPfiS_ --------------------------
	.section	.nv.shared._Z24simpleSumReductionV2_gpuPfiS_,"aw",@nobits
	.sectionflags	@""
	.align	16
	.zero		1024


//--------------------- .nv.shared._Z22simpleSumReduction_gpuPfiS_ --------------------------
	.section	.nv.shared._Z22simpleSumReduction_gpuPfiS_,"aw",@nobits
	.sectionflags	@""
	.align	16
	.zero		1024


//--------------------- .nv.constant0._Z34sumReductionSharedMultiSegment_gpuPiiS_ --------------------------
	.section	.nv.constant0._Z34sumReductionSharedMultiSegment_gpuPiiS_,"a",@progbits
	.sectionflags	@""
	.align	4
.nv.constant0._Z34sumReductionSharedMultiSegment_gpuPiiS_:
	.zero		920


//--------------------- .nv.constant0._Z24simpleSumReductionV2_gpuPfiS_ --------------------------
	.section	.nv.constant0._Z24simpleSumReductionV2_gpuPfiS_,"a",@progbits
	.sectionflags	@""
	.align	4
.nv.constant0._Z24simpleSumReductionV2_gpuPfiS_:
	.zero		920


//--------------------- .nv.constant0._Z22simpleSumReduction_gpuPfiS_ --------------------------
	.section	.nv.constant0._Z22simpleSumReduction_gpuPfiS_,"a",@progbits
	.sectionflags	@""
	.align	4
.nv.constant0._Z22simpleSumReduction_gpuPfiS_:
	.zero		920


//--------------------- SYMBOLS --------------------------

	.type		.nv.reservedSmem.offset0,@object
	.size		.nv.reservedSmem.offset0,0x4
	.type		.nv.reservedSmem.cap,@object
	.size		.nv.reservedSmem.cap,0x4
